	.headerflags	@"EF_CUDA_TEXMODE_UNIFIED EF_CUDA_64BIT_ADDRESS EF_CUDA_ACCELERATORS EF_CUDA_SM90 EF_CUDA_VIRTUAL_SM(EF_CUDA_SM90)"
	.elftype	@"ET_EXEC"


//--------------------- .nv.info                  --------------------------
	.section	.nv.info,"",@"SHT_CUDA_INFO"
	.align	4


	//----- nvinfo : EIATTR_REGCOUNT
	.align		4
        /*0000*/ 	.byte	0x04, 0x2f
        /*0002*/ 	.short	(.L_1 - .L_0)
	.align		4
.L_0:
        /*0004*/ 	.word	index@(triton_poi_fused_max_sub_22)
        /*0008*/ 	.word	0x0000000f


	//----- nvinfo : EIATTR_MIN_STACK_SIZE
	.align		4
.L_1:
        /*000c*/ 	.byte	0x04, 0x12
        /*000e*/ 	.short	(.L_3 - .L_2)
	.align		4
.L_2:
        /*0010*/ 	.word	index@(triton_poi_fused_max_sub_22)
        /*0014*/ 	.word	0x00000000


	//----- nvinfo : EIATTR_FRAME_SIZE
	.align		4
.L_3:
        /*0018*/ 	.byte	0x04, 0x11
        /*001a*/ 	.short	(.L_5 - .L_4)
	.align		4
.L_4:
        /*001c*/ 	.word	index@(triton_poi_fused_max_sub_22)
        /*0020*/ 	.word	0x00000000


	//----- nvinfo : EIATTR_MIN_STACK_SIZE
	.align		4
.L_5:
        /*0024*/ 	.byte	0x04, 0x12
        /*0026*/ 	.short	(.L_7 - .L_6)
	.align		4
.L_6:
        /*0028*/ 	.word	index@(triton_poi_fused_max_sub_22)
        /*002c*/ 	.word	0x00000000
.L_7:


//--------------------- .nv.info.triton_poi_fused_max_sub_22 --------------------------
	.section	.nv.info.triton_poi_fused_max_sub_22,"",@"SHT_CUDA_INFO"
	.sectionflags	@""
	.align	4


	//----- nvinfo : EIATTR_CUDA_API_VERSION
	.align		4
        /*0000*/ 	.byte	0x04, 0x37
        /*0002*/ 	.short	(.L_9 - .L_8)
.L_8:
        /*0004*/ 	.word	0x0000007c


	//----- nvinfo : EIATTR_KPARAM_INFO
	.align		4
.L_9:
        /*0008*/ 	.byte	0x04, 0x17
        /*000a*/ 	.short	(.L_11 - .L_10)
.L_10:
        /*000c*/ 	.word	0x00000000
        /*0010*/ 	.short	0x0002
        /*0012*/ 	.short	0x0010
        /*0014*/ 	.byte	0x00, 0xf0, 0x11, 0x00


	//----- nvinfo : EIATTR_KPARAM_INFO
	.align		4
.L_11:
        /*0018*/ 	.byte	0x04, 0x17
        /*001a*/ 	.short	(.L_13 - .L_12)
.L_12:
        /*001c*/ 	.word	0x00000000
        /*0020*/ 	.short	0x0001
        /*0022*/ 	.short	0x0008
        /*0024*/ 	.byte	0x00, 0xf4, 0x21, 0x00


	//----- nvinfo : EIATTR_KPARAM_INFO
	.align		4
.L_13:
        /*0028*/ 	.byte	0x04, 0x17
        /*002a*/ 	.short	(.L_15 - .L_14)
.L_14:
        /*002c*/ 	.word	0x00000000
        /*0030*/ 	.short	0x0000
        /*0032*/ 	.short	0x0000
        /*0034*/ 	.byte	0x00, 0xf4, 0x21, 0x00


	//----- nvinfo : EIATTR_SPARSE_MMA_MASK
	.align		4
.L_15:
        /*0038*/ 	.byte	0x03, 0x50
        /*003a*/ 	.short	0x0000


	//----- nvinfo : EIATTR_MAXREG_COUNT
	.align		4
        /*003c*/ 	.byte	0x03, 0x1b
        /*003e*/ 	.short	0x00ff


	//----- nvinfo : EIATTR_EXIT_INSTR_OFFSETS
	.align		4
        /*0040*/ 	.byte	0x04, 0x1c
        /*0042*/ 	.short	(.L_17 - .L_16)


	//   ....[0]....
.L_16:
        /*0044*/ 	.word	0x00000250


	//   ....[1]....
        /*0048*/ 	.word	0x00000270


	//----- nvinfo : EIATTR_REQNTID
	.align		4
.L_17:
        /*004c*/ 	.byte	0x04, 0x10
        /*004e*/ 	.short	(.L_19 - .L_18)
.L_18:
        /*0050*/ 	.word	0x00000020
        /*0054*/ 	.word	0x00000001
        /*0058*/ 	.word	0x00000001


	//----- nvinfo : EIATTR_CBANK_PARAM_SIZE
	.align		4
.L_19:
        /*005c*/ 	.byte	0x03, 0x19
        /*005e*/ 	.short	0x0014


	//----- nvinfo : EIATTR_PARAM_CBANK
	.align		4
        /*0060*/ 	.byte	0x04, 0x0a
        /*0062*/ 	.short	(.L_21 - .L_20)
	.align		4
.L_20:
        /*0064*/ 	.word	index@(.nv.constant0.triton_poi_fused_max_sub_22)
        /*0068*/ 	.short	0x0210
        /*006a*/ 	.short	0x0014


	//----- nvinfo : EIATTR_SW_WAR
	.align		4
.L_21:
        /*006c*/ 	.byte	0x04, 0x36
        /*006e*/ 	.short	(.L_23 - .L_22)
.L_22:
        /*0070*/ 	.word	0x00000008
.L_23:


//--------------------- .nv.callgraph             --------------------------
	.section	.nv.callgraph,"",@"SHT_CUDA_CALLGRAPH"
	.align	4
	.sectionentsize	8
	.align		4
        /*0000*/ 	.word	0x00000000
	.align		4
        /*0004*/ 	.word	0xffffffff
	.align		4
        /*0008*/ 	.word	0x00000000
	.align		4
        /*000c*/ 	.word	0xfffffffe
	.align		4
        /*0010*/ 	.word	0x00000000
	.align		4
        /*0014*/ 	.word	0xfffffffd
	.align		4
        /*0018*/ 	.word	0x00000000
	.align		4
        /*001c*/ 	.word	0xfffffffc


//--------------------- .text.triton_poi_fused_max_sub_22 --------------------------
	.section	.text.triton_poi_fused_max_sub_22,"ax",@progbits
	.align	128
        .global         triton_poi_fused_max_sub_22
        .type           triton_poi_fused_max_sub_22,@function
        .size           triton_poi_fused_max_sub_22,(.L_x_1 - triton_poi_fused_max_sub_22)
        .other          triton_poi_fused_max_sub_22,@"STO_CUDA_ENTRY STV_DEFAULT"
triton_poi_fused_max_sub_22:
.text.triton_poi_fused_max_sub_22:
[----:B------:R-:W0:Y:S02]  /*0000*/  LDC R1, c[0x0][0x28] ;  /* 0x00000a00ff017b82 */ /* 0x000e240000000800 */
[----:B------:R-:W1:Y:S01]  /*0010*/  S2R R12, SR_TID.X ;  /* 0x00000000000c7919 */ /* 0x000e620000002100 */
[----:B------:R-:W2:Y:S01]  /*0020*/  LDC.64 R2, c[0x0][0x210] ;  /* 0x00008400ff027b82 */ /* 0x000ea20000000a00 */
[----:B------:R-:W-:Y:S01]  /*0030*/  CS2R R10, SRZ ;  /* 0x00000000000a7805 */ /* 0x000fe2000001ff00 */
[----:B------:R-:W-:Y:S01]  /*0040*/  ULDC.64 UR4, c[0x0][0x208] ;  /* 0x0000820000047ab9 */ /* 0x000fe20000000a00 */
[----:B------:R-:W3:Y:S01]  /*0050*/  S2R R9, SR_CTAID.X ;  /* 0x0000000000097919 */ /* 0x000ee20000002500 */
[----:B------:R-:W-:Y:S01]  /*0060*/  IMAD.MOV.U32 R6, RZ, RZ, RZ ;  /* 0x000000ffff067224 */ /* 0x000fe200078e00ff */
[----:B-1----:R-:W-:Y:S02]  /*0070*/  LOP3.LUT R0, R12, 0xf, RZ, 0xc0, !PT ;  /* 0x0000000f0c007812 */ /* 0x002fe400078ec0ff */
[----:B---3--:R-:W-:-:S03]  /*0080*/  SHF.R.S32.HI R4, RZ, 0x1b, R9 ;  /* 0x0000001bff047819 */ /* 0x008fc60000011409 */
[----:B------:R-:W-:Y:S01]  /*0090*/  IMAD R9, R9, 0x10, R0 ;  /* 0x0000001009097824 */ /* 0x000fe200078e0200 */
[----:B------:R-:W-:-:S04]  /*00a0*/  SGXT R0, R4, 0x1 ;  /* 0x000000010400781a */ /* 0x000fc80000000200 */
[----:B------:R-:W-:Y:S02]  /*00b0*/  ISETP.GE.AND P0, PT, R9, 0x10, PT ;  /* 0x000000100900780c */ /* 0x000fe40003f06270 */
[----:B------:R-:W-:-:S04]  /*00c0*/  LEA.HI R0, R0, R9, RZ, 0x2 ;  /* 0x0000000900007211 */ /* 0x000fc800078f10ff */
[----:B------:R-:W-:-:S05]  /*00d0*/  LOP3.LUT R5, R0, 0xfffffffc, RZ, 0xc0, !PT ;  /* 0xfffffffc00057812 */ /* 0x000fca00078ec0ff */
[----:B--2---:R-:W-:-:S05]  /*00e0*/  IMAD.WIDE R4, R5, 0x4, R2 ;  /* 0x0000000405047825 */ /* 0x004fca00078e0202 */
[----:B------:R-:W2:Y:S01]  /*00f0*/  @!P0 LDG.E.EL R11, desc[UR4][R4.64] ;  /* 0x00000004040b8981 */ /* 0x000ea2000c2e1900 */
[----:B------:R-:W-:-:S03]  /*0100*/  IMAD.MOV.U32 R8, RZ, RZ, RZ ;  /* 0x000000ffff087224 */ /* 0x000fc600078e00ff */
[----:B------:R-:W3:Y:S04]  /*0110*/  @!P0 LDG.E.EL R6, desc[UR4][R4.64+0x4] ;  /* 0x0000040404068981 */ /* 0x000ee8000c2e1900 */
[----:B------:R-:W4:Y:S04]  /*0120*/  @!P0 LDG.E.EL R8, desc[UR4][R4.64+0x8] ;  /* 0x0000080404088981 */ /* 0x000f28000c2e1900 */
[----:B------:R-:W5:Y:S01]  /*0130*/  @!P0 LDG.E.EL R10, desc[UR4][R4.64+0xc] ;  /* 0x00000c04040a8981 */ /* 0x000f62000c2e1900 */
[----:B------:R-:W-:Y:S02]  /*0140*/  IMAD.MOV.U32 R0, RZ, RZ, RZ ;  /* 0x000000ffff007224 */ /* 0x000fe400078e00ff */
[----:B------:R-:W-:-:S05]  /*0150*/  IMAD.WIDE R2, R9, 0x4, R2 ;  /* 0x0000000409027825 */ /* 0x000fca00078e0202 */
[----:B------:R1:W5:Y:S01]  /*0160*/  @!P0 LDG.E R0, desc[UR4][R2.64] ;  /* 0x0000000402008981 */ /* 0x000362000c1e1900 */
[C---:B--2---:R-:W-:Y:S02]  /*0170*/  FSETP.NAN.AND P1, PT, R11.reuse, R11, PT ;  /* 0x0000000b0b00720b */ /* 0x044fe40003f28000 */
[----:B---3--:R-:W-:-:S11]  /*0180*/  FSETP.GT.AND P0, PT, R11, R6, PT ;  /* 0x000000060b00720b */ /* 0x008fd60003f04000 */
[----:B------:R-:W-:Y:S02]  /*0190*/  @!P1 FSEL R11, R11, R6, P0 ;  /* 0x000000060b0b9208 */ /* 0x000fe40000000000 */
[----:B------:R-:W1:Y:S02]  /*01a0*/  LDC.64 R6, c[0x0][0x218] ;  /* 0x00008600ff067b82 */ /* 0x000e640000000a00 */
[C---:B----4-:R-:W-:Y:S02]  /*01b0*/  FSETP.GT.AND P0, PT, R11.reuse, R8, PT ;  /* 0x000000080b00720b */ /* 0x050fe40003f04000 */
[----:B------:R-:W-:-:S11]  /*01c0*/  FSETP.NAN.AND P1, PT, R11, R11, PT ;  /* 0x0000000b0b00720b */ /* 0x000fd60003f28000 */
[----:B------:R-:W-:Y:S02]  /*01d0*/  @!P0 FSEL R11, R11, R8, P1 ;  /* 0x000000080b0b8208 */ /* 0x000fe40000800000 */
[----:B------:R-:W-:Y:S02]  /*01e0*/  LOP3.LUT P0, RZ, R12, 0x10, RZ, 0xc0, !PT ;  /* 0x000000100cff7812 */ /* 0x000fe4000780c0ff */
[----:B-----5:R-:W-:Y:S02]  /*01f0*/  FSETP.GT.AND P1, PT, R11, R10, PT ;  /* 0x0000000a0b00720b */ /* 0x020fe40003f24000 */
[----:B------:R-:W-:Y:S02]  /*0200*/  ISETP.LT.AND P0, PT, R9, 0x10, !P0 ;  /* 0x000000100900780c */ /* 0x000fe40004701270 */
[----:B------:R-:W-:Y:S01]  /*0210*/  FSETP.NAN.AND P2, PT, R11, R11, PT ;  /* 0x0000000b0b00720b */ /* 0x000fe20003f48000 */
[----:B-1----:R-:W-:-:S08]  /*0220*/  IMAD.WIDE R2, R9, 0x4, R6 ;  /* 0x0000000409027825 */ /* 0x002fd000078e0206 */
[----:B------:R-:W-:-:S05]  /*0230*/  @!P1 FSEL R11, R11, R10, P2 ;  /* 0x0000000a0b0b9208 */ /* 0x000fca0001000000 */
[----:B------:R-:W-:Y:S01]  /*0240*/  FADD R11, -R11, R0 ;  /* 0x000000000b0b7221 */ /* 0x000fe20000000100 */
[----:B------:R-:W-:Y:S06]  /*0250*/  @!P0 EXIT ;  /* 0x000000000000894d */ /* 0x000fec0003800000 */
[----:B------:R-:W-:Y:S01]  /*0260*/  STG.E desc[UR4][R2.64], R11 ;  /* 0x0000000b02007986 */ /* 0x000fe2000c101904 */
[----:B------:R-:W-:Y:S05]  /*0270*/  EXIT ;  /* 0x000000000000794d */ /* 0x000fea0003800000 */
.L_x_0:
[----:B------:R-:W-:-:S00]  /*0280*/  BRA `(.L_x_0) ;  /* 0xfffffffc00fc7947 */ /* 0x000fc0000383ffff */
[----:B------:R-:W-:-:S00]  /*0290*/  NOP ;  /* 0x0000000000007918 */ /* 0x000fc00000000000 */
        /* <DEDUP_REMOVED lines=14> */
.L_x_1:


//--------------------- .nv.constant0.triton_poi_fused_max_sub_22 --------------------------
	.section	.nv.constant0.triton_poi_fused_max_sub_22,"a",@progbits
	.sectionflags	@""
	.align	4
.nv.constant0.triton_poi_fused_max_sub_22:
	.zero		548
